//
// Generated by NVIDIA NVVM Compiler
//
// Compiler Build ID: CL-36424714
// Cuda compilation tools, release 13.0, V13.0.88
// Based on NVVM 20.0.0
//

.version 9.0
.target sm_100
.address_size 64

	// .globl	_Z4add1PKdS0_Pdi

.visible .entry _Z4add1PKdS0_Pdi(
	.param .u64 .ptr .align 1 _Z4add1PKdS0_Pdi_param_0,
	.param .u64 .ptr .align 1 _Z4add1PKdS0_Pdi_param_1,
	.param .u64 .ptr .align 1 _Z4add1PKdS0_Pdi_param_2,
	.param .u32 _Z4add1PKdS0_Pdi_param_3
)
{
	.reg .pred 	%p<2>;
	.reg .b32 	%r<6>;
	.reg .b64 	%rd<11>;
	.reg .b64 	%fd<4>;

	ld.param.u64 	%rd1, [_Z4add1PKdS0_Pdi_param_0];
	ld.param.u64 	%rd2, [_Z4add1PKdS0_Pdi_param_1];
	ld.param.u64 	%rd3, [_Z4add1PKdS0_Pdi_param_2];
	ld.param.u32 	%r2, [_Z4add1PKdS0_Pdi_param_3];
	mov.u32 	%r3, %ntid.x;
	mov.u32 	%r4, %ctaid.x;
	mov.u32 	%r5, %tid.x;
	mad.lo.s32 	%r1, %r3, %r4, %r5;
	setp.ge.s32 	%p1, %r1, %r2;
	@%p1 bra 	$L__BB0_2;
	cvta.to.global.u64 	%rd4, %rd1;
	cvta.to.global.u64 	%rd5, %rd2;
	cvta.to.global.u64 	%rd6, %rd3;
	mul.wide.s32 	%rd7, %r1, 8;
	add.s64 	%rd8, %rd4, %rd7;
	ld.global.f64 	%fd1, [%rd8];
	add.s64 	%rd9, %rd5, %rd7;
	ld.global.f64 	%fd2, [%rd9];
	add.f64 	%fd3, %fd1, %fd2;
	add.s64 	%rd10, %rd6, %rd7;
	st.global.f64 	[%rd10], %fd3;
$L__BB0_2:
	ret;

}


// ===== COMPILED SASS (sm_100) =====

	.target	sm_100

	.elftype	@"ET_EXEC"


//--------------------- .note.nv.tkinfo           --------------------------
	.section	.note.nv.tkinfo,"",@"SHT_NOTE"
	.sectionflags	@"SHF_NOTE_NV_TKINFO"
	.tkinfo
        /*0018*/ 	.word	0x00000002
        /*0030*/ 	.string	""
        /*0030*/ 	.string	"ptxas"
        /*0030*/ 	.string	"Cuda compilation tools, release 13.0, V13.0.88"
        /*0030*/ 	.string	"Build cuda_13.0.r13.0/compiler.36424714_0"
        /*0030*/ 	.string	"-arch sm_100 -m 64 "



//--------------------- .note.nv.cuinfo           --------------------------
	.section	.note.nv.cuinfo,"",@"SHT_NOTE"
	.sectionflags	@"SHF_NOTE_NV_CUINFO"
        /*0018*/ 	.short	0x0002
        /*001a*/ 	.short	0x0064
        /*001c*/ 	.short	0x0082
	.zero		2


//--------------------- .nv.info                  --------------------------
	.section	.nv.info,"",@"SHT_CUDA_INFO"
	.align	4


	//----- nvinfo : EIATTR_REGCOUNT
	.align		4
        /*0000*/ 	.byte	0x04, 0x2f
        /*0002*/ 	.short	(.L_1 - .L_0)
	.align		4
.L_0:
        /*0004*/ 	.word	index@(_Z4add1PKdS0_Pdi)
        /*0008*/ 	.word	0x0000000e


	//----- nvinfo : EIATTR_FRAME_SIZE
	.align		4
.L_1:
        /*000c*/ 	.byte	0x04, 0x11
        /*000e*/ 	.short	(.L_3 - .L_2)
	.align		4
.L_2:
        /*0010*/ 	.word	index@(_Z4add1PKdS0_Pdi)
        /*0014*/ 	.word	0x00000000


	//----- nvinfo : EIATTR_MIN_STACK_SIZE
	.align		4
.L_3:
        /*0018*/ 	.byte	0x04, 0x12
        /*001a*/ 	.short	(.L_5 - .L_4)
	.align		4
.L_4:
        /*001c*/ 	.word	index@(_Z4add1PKdS0_Pdi)
        /*0020*/ 	.word	0x00000000
.L_5:


//--------------------- .nv.compat                --------------------------
	.section	.nv.compat,"",@"SHT_CUDA_COMPAT_INFO"
	.align	4
        /*0000*/ 	.byte	0x02, 0x09, 0x00, 0x00, 0x02, 0x02, 0x01, 0x00, 0x02, 0x05, 0x05, 0x00, 0x03, 0x07, 0x01, 0x01
        /*0010*/ 	.byte	0x02, 0x03, 0x00, 0x00, 0x02, 0x06, 0x01, 0x00, 0x04, 0x0b, 0x08, 0x00, 0x01, 0x00, 0x00, 0x00
        /*0020*/ 	.byte	0x00, 0x00, 0x00, 0x00


//--------------------- .nv.info._Z4add1PKdS0_Pdi --------------------------
	.section	.nv.info._Z4add1PKdS0_Pdi,"",@"SHT_CUDA_INFO"
	.sectionflags	@""
	.align	4


	//----- nvinfo : EIATTR_CUDA_API_VERSION
	.align		4
        /*0000*/ 	.byte	0x04, 0x37
        /*0002*/ 	.short	(.L_7 - .L_6)
.L_6:
        /*0004*/ 	.word	0x00000082


	//----- nvinfo : EIATTR_KPARAM_INFO
	.align		4
.L_7:
        /*0008*/ 	.byte	0x04, 0x17
        /*000a*/ 	.short	(.L_9 - .L_8)
.L_8:
        /*000c*/ 	.word	0x00000000
        /*0010*/ 	.short	0x0003
        /*0012*/ 	.short	0x0018
        /*0014*/ 	.byte	0x00, 0xf0, 0x11, 0x00


	//----- nvinfo : EIATTR_KPARAM_INFO
	.align		4
.L_9:
        /*0018*/ 	.byte	0x04, 0x17
        /*001a*/ 	.short	(.L_11 - .L_10)
.L_10:
        /*001c*/ 	.word	0x00000000
        /*0020*/ 	.short	0x0002
        /*0022*/ 	.short	0x0010
        /*0024*/ 	.byte	0x00, 0xf5, 0x21, 0x00


	//----- nvinfo : EIATTR_KPARAM_INFO
	.align		4
.L_11:
        /*0028*/ 	.byte	0x04, 0x17
        /*002a*/ 	.short	(.L_13 - .L_12)
.L_12:
        /*002c*/ 	.word	0x00000000
        /*0030*/ 	.short	0x0001
        /*0032*/ 	.short	0x0008
        /*0034*/ 	.byte	0x00, 0xf5, 0x21, 0x00


	//----- nvinfo : EIATTR_KPARAM_INFO
	.align		4
.L_13:
        /*0038*/ 	.byte	0x04, 0x17
        /*003a*/ 	.short	(.L_15 - .L_14)
.L_14:
        /*003c*/ 	.word	0x00000000
        /*0040*/ 	.short	0x0000
        /*0042*/ 	.short	0x0000
        /*0044*/ 	.byte	0x00, 0xf5, 0x21, 0x00


	//----- nvinfo : EIATTR_SPARSE_MMA_MASK
	.align		4
.L_15:
        /*0048*/ 	.byte	0x03, 0x50
        /*004a*/ 	.short	0x0000


	//----- nvinfo : EIATTR_MAXREG_COUNT
	.align		4
        /*004c*/ 	.byte	0x03, 0x1b
        /*004e*/ 	.short	0x00ff


	//----- nvinfo : EIATTR_MERCURY_ISA_VERSION
	.align		4
        /*0050*/ 	.byte	0x03, 0x5f
        /*0052*/ 	.short	0x0101


	//----- nvinfo : EIATTR_VRC_CTA_INIT_COUNT
	.align		4
        /*0054*/ 	.byte	0x02, 0x4a
	.zero		1
	.zero		1


	//----- nvinfo : EIATTR_EXIT_INSTR_OFFSETS
	.align		4
        /*0058*/ 	.byte	0x04, 0x1c
        /*005a*/ 	.short	(.L_17 - .L_16)


	//   ....[0]....
.L_16:
        /*005c*/ 	.word	0x00000070


	//   ....[1]....
        /*0060*/ 	.word	0x00000130


	//----- nvinfo : EIATTR_CBANK_PARAM_SIZE
	.align		4
.L_17:
        /*0064*/ 	.byte	0x03, 0x19
        /*0066*/ 	.short	0x001c


	//----- nvinfo : EIATTR_PARAM_CBANK
	.align		4
        /*0068*/ 	.byte	0x04, 0x0a
        /*006a*/ 	.short	(.L_19 - .L_18)
	.align		4
.L_18:
        /*006c*/ 	.word	index@(.nv.constant0._Z4add1PKdS0_Pdi)
        /*0070*/ 	.short	0x0380
        /*0072*/ 	.short	0x001c


	//----- nvinfo : EIATTR_SW_WAR
	.align		4
.L_19:
        /*0074*/ 	.byte	0x04, 0x36
        /*0076*/ 	.short	(.L_21 - .L_20)
.L_20:
        /*0078*/ 	.word	0x00000008
.L_21:


//--------------------- .nv.callgraph             --------------------------
	.section	.nv.callgraph,"",@"SHT_CUDA_CALLGRAPH"
	.align	4
	.sectionentsize	8
	.align		4
        /*0000*/ 	.word	0x00000000
	.align		4
        /*0004*/ 	.word	0xffffffff
	.align		4
        /*0008*/ 	.word	0x00000000
	.align		4
        /*000c*/ 	.word	0xfffffffe
	.align		4
        /*0010*/ 	.word	0x00000000
	.align		4
        /*0014*/ 	.word	0xfffffffd
	.align		4
        /*0018*/ 	.word	0x00000000
	.align		4
        /*001c*/ 	.word	0xfffffffc


//--------------------- .text._Z4add1PKdS0_Pdi    --------------------------
	.section	.text._Z4add1PKdS0_Pdi,"ax",@progbits
	.align	128
        .global         _Z4add1PKdS0_Pdi
        .type           _Z4add1PKdS0_Pdi,@function
        .size           _Z4add1PKdS0_Pdi,(.L_x_1 - _Z4add1PKdS0_Pdi)
        .other          _Z4add1PKdS0_Pdi,@"STO_CUDA_ENTRY STV_DEFAULT"
_Z4add1PKdS0_Pdi:
.text._Z4add1PKdS0_Pdi:
[----:B------:R-:W-:Y:S01]  /*0000*/  LDC R1, c[0x0][0x37c] ;  /* 0x0000df00ff017b82 */ /* 0x000fe20000000800 */
[----:B------:R-:W0:Y:S01]  /*0010*/  S2R R11, SR_CTAID.X ;  /* 0x00000000000b7919 */ /* 0x000e220000002500 */
[----:B------:R-:W0:Y:S01]  /*0020*/  LDCU UR4, c[0x0][0x360] ;  /* 0x00006c00ff0477ac */ /* 0x000e220008000800 */
[----:B------:R-:W0:Y:S01]  /*0030*/  S2R R0, SR_TID.X ;  /* 0x0000000000007919 */ /* 0x000e220000002100 */
[----:B------:R-:W1:Y:S01]  /*0040*/  LDCU UR5, c[0x0][0x398] ;  /* 0x00007300ff0577ac */ /* 0x000e620008000800 */
[----:B0-----:R-:W-:-:S05]  /*0050*/  IMAD R11, R11, UR4, R0 ;  /* 0x000000040b0b7c24 */ /* 0x001fca000f8e0200 */
[----:B-1----:R-:W-:-:S13]  /*0060*/  ISETP.GE.AND P0, PT, R11, UR5, PT ;  /* 0x000000050b007c0c */ /* 0x002fda000bf06270 */
[----:B------:R-:W-:Y:S05]  /*0070*/  @P0 EXIT ;  /* 0x000000000000094d */ /* 0x000fea0003800000 */
[----:B------:R-:W0:Y:S01]  /*0080*/  LDC.64 R2, c[0x0][0x380] ;  /* 0x0000e000ff027b82 */ /* 0x000e220000000a00 */
[----:B------:R-:W1:Y:S07]  /*0090*/  LDCU.64 UR4, c[0x0][0x358] ;  /* 0x00006b00ff0477ac */ /* 0x000e6e0008000a00 */
[----:B------:R-:W2:Y:S08]  /*00a0*/  LDC.64 R4, c[0x0][0x388] ;  /* 0x0000e200ff047b82 */ /* 0x000eb00000000a00 */
[----:B------:R-:W3:Y:S01]  /*00b0*/  LDC.64 R8, c[0x0][0x390] ;  /* 0x0000e400ff087b82 */ /* 0x000ee20000000a00 */
[----:B0-----:R-:W-:-:S06]  /*00c0*/  IMAD.WIDE R2, R11, 0x8, R2 ;  /* 0x000000080b027825 */ /* 0x001fcc00078e0202 */
[----:B-1----:R-:W4:Y:S01]  /*00d0*/  LDG.E.64 R2, desc[UR4][R2.64] ;  /* 0x0000000402027981 */ /* 0x002f22000c1e1b00 */
[----:B--2---:R-:W-:-:S06]  /*00e0*/  IMAD.WIDE R4, R11, 0x8, R4 ;  /* 0x000000080b047825 */ /* 0x004fcc00078e0204 */
[----:B------:R-:W4:Y:S01]  /*00f0*/  LDG.E.64 R4, desc[UR4][R4.64] ;  /* 0x0000000404047981 */ /* 0x000f22000c1e1b00 */
[----:B---3--:R-:W-:Y:S01]  /*0100*/  IMAD.WIDE R8, R11, 0x8, R8 ;  /* 0x000000080b087825 */ /* 0x008fe200078e0208 */
[----:B----4-:R-:W-:-:S07]  /*0110*/  DADD R6, R2, R4 ;  /* 0x0000000002067229 */ /* 0x010fce0000000004 */
[----:B------:R-:W-:Y:S01]  /*0120*/  STG.E.64 desc[UR4][R8.64], R6 ;  /* 0x0000000608007986 */ /* 0x000fe2000c101b04 */
[----:B------:R-:W-:Y:S05]  /*0130*/  EXIT ;  /* 0x000000000000794d */ /* 0x000fea0003800000 */
.L_x_0:
[----:B------:R-:W-:-:S00]  /*0140*/  BRA `(.L_x_0) ;  /* 0xfffffffc00fc7947 */ /* 0x000fc0000383ffff */
[----:B------:R-:W-:-:S00]  /*0150*/  NOP ;  /* 0x0000000000007918 */ /* 0x000fc00000000000 */
        /* <DEDUP_REMOVED lines=10> */
.L_x_1:


//--------------------- .nv.shared.reserved.0     --------------------------
	.section	.nv.shared.reserved.0,"aw",@nobits
	.weak		__nv_reservedSMEM_offset_0_alias
	.size		__nv_reservedSMEM_offset_0_alias, 0, 64
	.other		__nv_reservedSMEM_offset_0_alias,@"STO_CUDA_RESERVED_SHARED STV_DEFAULT"
__nv_reservedSMEM_offset_0_alias:
	.zero		0
	.zero		64


//--------------------- .nv.constant0._Z4add1PKdS0_Pdi --------------------------
	.section	.nv.constant0._Z4add1PKdS0_Pdi,"a",@progbits
	.sectionflags	@""
	.align	4
.nv.constant0._Z4add1PKdS0_Pdi:
	.zero		924


//--------------------- SYMBOLS --------------------------

	.type		.nv.reservedSmem.offset0,@object
	.size		.nv.reservedSmem.offset0,0x4
